//
// Generated by NVIDIA NVVM Compiler
//
// Compiler Build ID: CL-36424714
// Cuda compilation tools, release 13.0, V13.0.88
// Based on NVVM 20.0.0
//

.version 9.0
.target sm_100
.address_size 64

	// .globl	_Z16summation_kerneliPf

.visible .entry _Z16summation_kerneliPf(
	.param .u32 _Z16summation_kerneliPf_param_0,
	.param .u64 .ptr .align 1 _Z16summation_kerneliPf_param_1
)
{
	.reg .pred 	%p<4>;
	.reg .b32 	%r<16>;
	.reg .b32 	%f<8>;
	.reg .b64 	%rd<5>;
	.reg .b64 	%fd<12>;

	ld.param.u32 	%r7, [_Z16summation_kerneliPf_param_0];
	ld.param.u64 	%rd1, [_Z16summation_kerneliPf_param_1];
	mov.u32 	%r8, %nctaid.x;
	mov.u32 	%r9, %ntid.x;
	mul.lo.s32 	%r1, %r8, %r9;
	mov.u32 	%r10, %ctaid.x;
	mov.u32 	%r11, %tid.x;
	mad.lo.s32 	%r2, %r10, %r9, %r11;
	sub.s32 	%r3, %r7, %r1;
	setp.lt.s32 	%p1, %r3, 0;
	mov.f32 	%f6, 0f00000000;
	@%p1 bra 	$L__BB0_6;
	add.s32 	%r15, %r3, %r2;
	mov.f32 	%f6, 0f00000000;
$L__BB0_2:
	and.b32  	%r12, %r15, 1;
	setp.eq.b32 	%p2, %r12, 1;
	@%p2 bra 	$L__BB0_4;
	add.s32 	%r14, %r15, 1;
	cvt.rn.f64.s32 	%fd8, %r14;
	rcp.rn.f64 	%fd9, %fd8;
	cvt.f64.f32 	%fd10, %f6;
	add.f64 	%fd11, %fd9, %fd10;
	bra.uni 	$L__BB0_5;
$L__BB0_4:
	add.s32 	%r13, %r15, 1;
	cvt.rn.f64.s32 	%fd4, %r13;
	rcp.rn.f64 	%fd5, %fd4;
	neg.f64 	%fd6, %fd5;
	cvt.f64.f32 	%fd7, %f6;
	add.f64 	%fd11, %fd7, %fd6;
$L__BB0_5:
	cvt.rn.f32.f64 	%f6, %fd11;
	sub.s32 	%r15, %r15, %r1;
	setp.ge.s32 	%p3, %r15, %r2;
	@%p3 bra 	$L__BB0_2;
$L__BB0_6:
	cvta.to.global.u64 	%rd2, %rd1;
	mul.wide.s32 	%rd3, %r2, 4;
	add.s64 	%rd4, %rd2, %rd3;
	st.global.f32 	[%rd4], %f6;
	ret;

}
	// .globl	_Z17summation_kernel2iPf
.visible .entry _Z17summation_kernel2iPf(
	.param .u32 _Z17summation_kernel2iPf_param_0,
	.param .u64 .ptr .align 1 _Z17summation_kernel2iPf_param_1
)
{
	.reg .pred 	%p<11>;
	.reg .b32 	%r<38>;
	.reg .b32 	%f<20>;
	.reg .b64 	%rd<5>;
	.reg .b64 	%fd<56>;

	ld.param.u32 	%r17, [_Z17summation_kernel2iPf_param_0];
	ld.param.u64 	%rd1, [_Z17summation_kernel2iPf_param_1];
	mov.u32 	%r18, %nctaid.x;
	mov.u32 	%r19, %ntid.x;
	mul.lo.s32 	%r20, %r18, %r19;
	div.s32 	%r21, %r17, %r20;
	mov.u32 	%r22, %ctaid.x;
	mov.u32 	%r23, %tid.x;
	mad.lo.s32 	%r1, %r22, %r19, %r23;
	mul.lo.s32 	%r2, %r21, %r1;
	add.s32 	%r3, %r2, %r21;
	setp.lt.s32 	%p1, %r21, 1;
	mov.f32 	%f19, 0f00000000;
	@%p1 bra 	$L__BB1_22;
	add.s32 	%r35, %r2, 1;
	max.s32 	%r5, %r3, %r35;
	sub.s32 	%r24, %r5, %r2;
	and.b32  	%r6, %r24, 3;
	setp.eq.s32 	%p2, %r6, 0;
	mov.f32 	%f19, 0f00000000;
	mov.u32 	%r36, %r2;
	@%p2 bra 	$L__BB1_7;
	neg.s32 	%r34, %r6;
	mov.f32 	%f19, 0f00000000;
$L__BB1_3:
	.pragma "nounroll";
	mov.u32 	%r36, %r35;
	and.b32  	%r25, %r36, 1;
	setp.eq.b32 	%p3, %r25, 1;
	@%p3 bra 	$L__BB1_5;
	cvt.rn.f64.s32 	%fd16, %r36;
	rcp.rn.f64 	%fd17, %fd16;
	neg.f64 	%fd18, %fd17;
	cvt.f64.f32 	%fd19, %f19;
	add.f64 	%fd51, %fd19, %fd18;
	bra.uni 	$L__BB1_6;
$L__BB1_5:
	cvt.rn.f64.s32 	%fd20, %r36;
	rcp.rn.f64 	%fd21, %fd20;
	cvt.f64.f32 	%fd22, %f19;
	add.f64 	%fd51, %fd21, %fd22;
$L__BB1_6:
	cvt.rn.f32.f64 	%f19, %fd51;
	add.s32 	%r35, %r36, 1;
	add.s32 	%r34, %r34, 1;
	setp.ne.s32 	%p4, %r34, 0;
	@%p4 bra 	$L__BB1_3;
$L__BB1_7:
	sub.s32 	%r26, %r2, %r5;
	setp.gt.u32 	%p5, %r26, -4;
	@%p5 bra 	$L__BB1_22;
	and.b32  	%r13, %r36, 1;
	add.s32 	%r37, %r36, 2;
$L__BB1_9:
	setp.ne.s32 	%p6, %r13, 0;
	@%p6 bra 	$L__BB1_11;
	add.s32 	%r28, %r37, -1;
	cvt.rn.f64.s32 	%fd27, %r28;
	rcp.rn.f64 	%fd28, %fd27;
	cvt.f64.f32 	%fd29, %f19;
	add.f64 	%fd52, %fd28, %fd29;
	bra.uni 	$L__BB1_12;
$L__BB1_11:
	add.s32 	%r27, %r37, -1;
	cvt.rn.f64.s32 	%fd23, %r27;
	rcp.rn.f64 	%fd24, %fd23;
	neg.f64 	%fd25, %fd24;
	cvt.f64.f32 	%fd26, %f19;
	add.f64 	%fd52, %fd26, %fd25;
$L__BB1_12:
	setp.ne.s32 	%p7, %r13, 0;
	cvt.rn.f32.f64 	%f6, %fd52;
	@%p7 bra 	$L__BB1_14;
	cvt.rn.f64.s32 	%fd33, %r37;
	rcp.rn.f64 	%fd34, %fd33;
	neg.f64 	%fd35, %fd34;
	cvt.f64.f32 	%fd36, %f6;
	add.f64 	%fd53, %fd36, %fd35;
	bra.uni 	$L__BB1_15;
$L__BB1_14:
	cvt.rn.f64.s32 	%fd30, %r37;
	rcp.rn.f64 	%fd31, %fd30;
	cvt.f64.f32 	%fd32, %f6;
	add.f64 	%fd53, %fd31, %fd32;
$L__BB1_15:
	setp.eq.s32 	%p8, %r13, 0;
	cvt.rn.f32.f64 	%f7, %fd53;
	@%p8 bra 	$L__BB1_17;
	add.s32 	%r29, %r37, 1;
	cvt.rn.f64.s32 	%fd37, %r29;
	rcp.rn.f64 	%fd38, %fd37;
	neg.f64 	%fd39, %fd38;
	cvt.f64.f32 	%fd40, %f7;
	add.f64 	%fd54, %fd40, %fd39;
	bra.uni 	$L__BB1_18;
$L__BB1_17:
	add.s32 	%r30, %r37, 1;
	cvt.rn.f64.s32 	%fd41, %r30;
	rcp.rn.f64 	%fd42, %fd41;
	cvt.f64.f32 	%fd43, %f7;
	add.f64 	%fd54, %fd42, %fd43;
$L__BB1_18:
	setp.ne.s32 	%p9, %r13, 0;
	cvt.rn.f32.f64 	%f8, %fd54;
	@%p9 bra 	$L__BB1_20;
	add.s32 	%r32, %r37, 2;
	cvt.rn.f64.s32 	%fd47, %r32;
	rcp.rn.f64 	%fd48, %fd47;
	neg.f64 	%fd49, %fd48;
	cvt.f64.f32 	%fd50, %f8;
	add.f64 	%fd55, %fd50, %fd49;
	bra.uni 	$L__BB1_21;
$L__BB1_20:
	add.s32 	%r31, %r37, 2;
	cvt.rn.f64.s32 	%fd44, %r31;
	rcp.rn.f64 	%fd45, %fd44;
	cvt.f64.f32 	%fd46, %f8;
	add.f64 	%fd55, %fd45, %fd46;
$L__BB1_21:
	cvt.rn.f32.f64 	%f19, %fd55;
	add.s32 	%r16, %r37, 4;
	add.s32 	%r33, %r37, 2;
	setp.lt.s32 	%p10, %r33, %r3;
	mov.u32 	%r37, %r16;
	@%p10 bra 	$L__BB1_9;
$L__BB1_22:
	cvta.to.global.u64 	%rd2, %rd1;
	mul.wide.s32 	%rd3, %r1, 4;
	add.s64 	%rd4, %rd2, %rd3;
	st.global.f32 	[%rd4], %f19;
	ret;

}


// ===== COMPILED SASS (sm_100) =====

	.target	sm_100

	.elftype	@"ET_EXEC"


//--------------------- .note.nv.tkinfo           --------------------------
	.section	.note.nv.tkinfo,"",@"SHT_NOTE"
	.sectionflags	@"SHF_NOTE_NV_TKINFO"
	.tkinfo
        /*0018*/ 	.word	0x00000002
        /*0030*/ 	.string	""
        /*0030*/ 	.string	"ptxas"
        /*0030*/ 	.string	"Cuda compilation tools, release 13.0, V13.0.88"
        /*0030*/ 	.string	"Build cuda_13.0.r13.0/compiler.36424714_0"
        /*0030*/ 	.string	"-arch sm_100 -m 64 "



//--------------------- .note.nv.cuinfo           --------------------------
	.section	.note.nv.cuinfo,"",@"SHT_NOTE"
	.sectionflags	@"SHF_NOTE_NV_CUINFO"
        /*0018*/ 	.short	0x0002
        /*001a*/ 	.short	0x0064
        /*001c*/ 	.short	0x0082
	.zero		2


//--------------------- .nv.info                  --------------------------
	.section	.nv.info,"",@"SHT_CUDA_INFO"
	.align	4


	//----- nvinfo : EIATTR_REGCOUNT
	.align		4
        /*0000*/ 	.byte	0x04, 0x2f
        /*0002*/ 	.short	(.L_1 - .L_0)
	.align		4
.L_0:
        /*0004*/ 	.word	index@(_Z16summation_kerneliPf)
        /*0008*/ 	.word	0x00000010


	//----- nvinfo : EIATTR_FRAME_SIZE
	.align		4
.L_1:
        /*000c*/ 	.byte	0x04, 0x11
        /*000e*/ 	.short	(.L_3 - .L_2)
	.align		4
.L_2:
        /*0010*/ 	.word	index@($__internal_1_$__cuda_sm20_dblrcp_rn_slowpath_v3)
        /*0014*/ 	.word	0x00000000


	//----- nvinfo : EIATTR_FRAME_SIZE
	.align		4
.L_3:
        /*0018*/ 	.byte	0x04, 0x11
        /*001a*/ 	.short	(.L_5 - .L_4)
	.align		4
.L_4:
        /*001c*/ 	.word	index@(_Z16summation_kerneliPf)
        /*0020*/ 	.word	0x00000000


	//----- nvinfo : EIATTR_REGCOUNT
	.align		4
.L_5:
        /*0024*/ 	.byte	0x04, 0x2f
        /*0026*/ 	.short	(.L_7 - .L_6)
	.align		4
.L_6:
        /*0028*/ 	.word	index@(_Z17summation_kernel2iPf)
        /*002c*/ 	.word	0x00000014


	//----- nvinfo : EIATTR_FRAME_SIZE
	.align		4
.L_7:
        /*0030*/ 	.byte	0x04, 0x11
        /*0032*/ 	.short	(.L_9 - .L_8)
	.align		4
.L_8:
        /*0034*/ 	.word	index@($__internal_0_$__cuda_sm20_dblrcp_rn_slowpath_v3)
        /*0038*/ 	.word	0x00000000


	//----- nvinfo : EIATTR_FRAME_SIZE
	.align		4
.L_9:
        /*003c*/ 	.byte	0x04, 0x11
        /*003e*/ 	.short	(.L_11 - .L_10)
	.align		4
.L_10:
        /*0040*/ 	.word	index@(_Z17summation_kernel2iPf)
        /*0044*/ 	.word	0x00000000


	//----- nvinfo : EIATTR_MIN_STACK_SIZE
	.align		4
.L_11:
        /*0048*/ 	.byte	0x04, 0x12
        /*004a*/ 	.short	(.L_13 - .L_12)
	.align		4
.L_12:
        /*004c*/ 	.word	index@(_Z17summation_kernel2iPf)
        /*0050*/ 	.word	0x00000000


	//----- nvinfo : EIATTR_MIN_STACK_SIZE
	.align		4
.L_13:
        /*0054*/ 	.byte	0x04, 0x12
        /*0056*/ 	.short	(.L_15 - .L_14)
	.align		4
.L_14:
        /*0058*/ 	.word	index@(_Z16summation_kerneliPf)
        /*005c*/ 	.word	0x00000000
.L_15:


//--------------------- .nv.compat                --------------------------
	.section	.nv.compat,"",@"SHT_CUDA_COMPAT_INFO"
	.align	4
        /*0000*/ 	.byte	0x02, 0x09, 0x00, 0x00, 0x02, 0x02, 0x01, 0x00, 0x02, 0x05, 0x05, 0x00, 0x03, 0x07, 0x01, 0x01
        /*0010*/ 	.byte	0x02, 0x03, 0x00, 0x00, 0x02, 0x06, 0x01, 0x00, 0x04, 0x0b, 0x08, 0x00, 0x01, 0x00, 0x00, 0x00
        /*0020*/ 	.byte	0x00, 0x00, 0x00, 0x00


//--------------------- .nv.info._Z17summation_kernel2iPf --------------------------
	.section	.nv.info._Z17summation_kernel2iPf,"",@"SHT_CUDA_INFO"
	.sectionflags	@""
	.align	4


	//----- nvinfo : EIATTR_CUDA_API_VERSION
	.align		4
        /*0000*/ 	.byte	0x04, 0x37
        /*0002*/ 	.short	(.L_17 - .L_16)
.L_16:
        /*0004*/ 	.word	0x00000082


	//----- nvinfo : EIATTR_KPARAM_INFO
	.align		4
.L_17:
        /*0008*/ 	.byte	0x04, 0x17
        /*000a*/ 	.short	(.L_19 - .L_18)
.L_18:
        /*000c*/ 	.word	0x00000000
        /*0010*/ 	.short	0x0001
        /*0012*/ 	.short	0x0008
        /*0014*/ 	.byte	0x00, 0xf5, 0x21, 0x00


	//----- nvinfo : EIATTR_KPARAM_INFO
	.align		4
.L_19:
        /*0018*/ 	.byte	0x04, 0x17
        /*001a*/ 	.short	(.L_21 - .L_20)
.L_20:
        /*001c*/ 	.word	0x00000000
        /*0020*/ 	.short	0x0000
        /*0022*/ 	.short	0x0000
        /*0024*/ 	.byte	0x00, 0xf0, 0x11, 0x00


	//----- nvinfo : EIATTR_SPARSE_MMA_MASK
	.align		4
.L_21:
        /*0028*/ 	.byte	0x03, 0x50
        /*002a*/ 	.short	0x0000


	//----- nvinfo : EIATTR_MAXREG_COUNT
	.align		4
        /*002c*/ 	.byte	0x03, 0x1b
        /*002e*/ 	.short	0x00ff


	//----- nvinfo : EIATTR_MERCURY_ISA_VERSION
	.align		4
        /*0030*/ 	.byte	0x03, 0x5f
        /*0032*/ 	.short	0x0101


	//----- nvinfo : EIATTR_VRC_CTA_INIT_COUNT
	.align		4
        /*0034*/ 	.byte	0x02, 0x4a
	.zero		1
	.zero		1


	//----- nvinfo : EIATTR_EXIT_INSTR_OFFSETS
	.align		4
        /*0038*/ 	.byte	0x04, 0x1c
        /*003a*/ 	.short	(.L_23 - .L_22)


	//   ....[0]....
.L_22:
        /*003c*/ 	.word	0x00001390


	//----- nvinfo : EIATTR_CRS_STACK_SIZE
	.align		4
.L_23:
        /*0040*/ 	.byte	0x04, 0x1e
        /*0042*/ 	.short	(.L_25 - .L_24)
.L_24:
        /*0044*/ 	.word	0x00000000


	//----- nvinfo : EIATTR_CBANK_PARAM_SIZE
	.align		4
.L_25:
        /*0048*/ 	.byte	0x03, 0x19
        /*004a*/ 	.short	0x0010


	//----- nvinfo : EIATTR_PARAM_CBANK
	.align		4
        /*004c*/ 	.byte	0x04, 0x0a
        /*004e*/ 	.short	(.L_27 - .L_26)
	.align		4
.L_26:
        /*0050*/ 	.word	index@(.nv.constant0._Z17summation_kernel2iPf)
        /*0054*/ 	.short	0x0380
        /*0056*/ 	.short	0x0010


	//----- nvinfo : EIATTR_SW_WAR
	.align		4
.L_27:
        /*0058*/ 	.byte	0x04, 0x36
        /*005a*/ 	.short	(.L_29 - .L_28)
.L_28:
        /*005c*/ 	.word	0x00000008
.L_29:


//--------------------- .nv.info._Z16summation_kerneliPf --------------------------
	.section	.nv.info._Z16summation_kerneliPf,"",@"SHT_CUDA_INFO"
	.sectionflags	@""
	.align	4


	//----- nvinfo : EIATTR_CUDA_API_VERSION
	.align		4
        /*0000*/ 	.byte	0x04, 0x37
        /*0002*/ 	.short	(.L_31 - .L_30)
.L_30:
        /*0004*/ 	.word	0x00000082


	//----- nvinfo : EIATTR_KPARAM_INFO
	.align		4
.L_31:
        /*0008*/ 	.byte	0x04, 0x17
        /*000a*/ 	.short	(.L_33 - .L_32)
.L_32:
        /*000c*/ 	.word	0x00000000
        /*0010*/ 	.short	0x0001
        /*0012*/ 	.short	0x0008
        /*0014*/ 	.byte	0x00, 0xf5, 0x21, 0x00


	//----- nvinfo : EIATTR_KPARAM_INFO
	.align		4
.L_33:
        /*0018*/ 	.byte	0x04, 0x17
        /*001a*/ 	.short	(.L_35 - .L_34)
.L_34:
        /*001c*/ 	.word	0x00000000
        /*0020*/ 	.short	0x0000
        /*0022*/ 	.short	0x0000
        /*0024*/ 	.byte	0x00, 0xf0, 0x11, 0x00


	//----- nvinfo : EIATTR_SPARSE_MMA_MASK
	.align		4
.L_35:
        /*0028*/ 	.byte	0x03, 0x50
        /*002a*/ 	.short	0x0000


	//----- nvinfo : EIATTR_MAXREG_COUNT
	.align		4
        /*002c*/ 	.byte	0x03, 0x1b
        /*002e*/ 	.short	0x00ff


	//----- nvinfo : EIATTR_MERCURY_ISA_VERSION
	.align		4
        /*0030*/ 	.byte	0x03, 0x5f
        /*0032*/ 	.short	0x0101


	//----- nvinfo : EIATTR_VRC_CTA_INIT_COUNT
	.align		4
        /*0034*/ 	.byte	0x02, 0x4a
	.zero		1
	.zero		1


	//----- nvinfo : EIATTR_EXIT_INSTR_OFFSETS
	.align		4
        /*0038*/ 	.byte	0x04, 0x1c
        /*003a*/ 	.short	(.L_37 - .L_36)


	//   ....[0]....
.L_36:
        /*003c*/ 	.word	0x00000460


	//----- nvinfo : EIATTR_CRS_STACK_SIZE
	.align		4
.L_37:
        /*0040*/ 	.byte	0x04, 0x1e
        /*0042*/ 	.short	(.L_39 - .L_38)
.L_38:
        /*0044*/ 	.word	0x00000000


	//----- nvinfo : EIATTR_CBANK_PARAM_SIZE
	.align		4
.L_39:
        /*0048*/ 	.byte	0x03, 0x19
        /*004a*/ 	.short	0x0010


	//----- nvinfo : EIATTR_PARAM_CBANK
	.align		4
        /*004c*/ 	.byte	0x04, 0x0a
        /*004e*/ 	.short	(.L_41 - .L_40)
	.align		4
.L_40:
        /*0050*/ 	.word	index@(.nv.constant0._Z16summation_kerneliPf)
        /*0054*/ 	.short	0x0380
        /*0056*/ 	.short	0x0010


	//----- nvinfo : EIATTR_SW_WAR
	.align		4
.L_41:
        /*0058*/ 	.byte	0x04, 0x36
        /*005a*/ 	.short	(.L_43 - .L_42)
.L_42:
        /*005c*/ 	.word	0x00000008
.L_43:


//--------------------- .nv.callgraph             --------------------------
	.section	.nv.callgraph,"",@"SHT_CUDA_CALLGRAPH"
	.align	4
	.sectionentsize	8
	.align		4
        /*0000*/ 	.word	0x00000000
	.align		4
        /*0004*/ 	.word	0xffffffff
	.align		4
        /*0008*/ 	.word	0x00000000
	.align		4
        /*000c*/ 	.word	0xfffffffe
	.align		4
        /*0010*/ 	.word	0x00000000
	.align		4
        /*0014*/ 	.word	0xfffffffd
	.align		4
        /*0018*/ 	.word	0x00000000
	.align		4
        /*001c*/ 	.word	0xfffffffc


//--------------------- .text._Z17summation_kernel2iPf --------------------------
	.section	.text._Z17summation_kernel2iPf,"ax",@progbits
	.align	128
        .global         _Z17summation_kernel2iPf
        .type           _Z17summation_kernel2iPf,@function
        .size           _Z17summation_kernel2iPf,(.L_x_60 - _Z17summation_kernel2iPf)
        .other          _Z17summation_kernel2iPf,@"STO_CUDA_ENTRY STV_DEFAULT"
_Z17summation_kernel2iPf:
.text._Z17summation_kernel2iPf:
[----:B------:R-:W-:Y:S01]  /*0000*/  LDC R1, c[0x0][0x37c] ;  /* 0x0000df00ff017b82 */ /* 0x000fe20000000800 */
[----:B------:R-:W0:Y:S07]  /*0010*/  LDCU UR4, c[0x0][0x370] ;  /* 0x00006e00ff0477ac */ /* 0x000e2e0008000800 */
[----:B------:R-:W0:Y:S01]  /*0020*/  LDC R5, c[0x0][0x360] ;  /* 0x0000d800ff057b82 */ /* 0x000e220000000800 */
[----:B------:R-:W1:Y:S07]  /*0030*/  LDCU.64 UR6, c[0x0][0x358] ;  /* 0x00006b00ff0677ac */ /* 0x000e6e0008000a00 */
[----:B------:R-:W2:Y:S01]  /*0040*/  LDC R11, c[0x0][0x380] ;  /* 0x0000e000ff0b7b82 */ /* 0x000ea20000000800 */
[----:B0-----:R-:W-:-:S07]  /*0050*/  IMAD R0, R5, UR4, RZ ;  /* 0x0000000405007c24 */ /* 0x001fce000f8e02ff */
[----:B------:R-:W0:Y:S01]  /*0060*/  S2UR UR4, SR_CTAID.X ;  /* 0x00000000000479c3 */ /* 0x000e220000002500 */
[-C--:B------:R-:W-:Y:S02]  /*0070*/  IABS R7, R0.reuse ;  /* 0x0000000000077213 */ /* 0x080fe40000000000 */
[----:B------:R-:W-:Y:S02]  /*0080*/  IABS R10, R0 ;  /* 0x00000000000a7213 */ /* 0x000fe40000000000 */
[----:B------:R-:W3:Y:S01]  /*0090*/  I2F.RP R4, R7 ;  /* 0x0000000700047306 */ /* 0x000ee20000209400 */
[----:B--2---:R-:W-:-:S07]  /*00a0*/  IABS R8, R11 ;  /* 0x0000000b00087213 */ /* 0x004fce0000000000 */
[----:B---3--:R-:W2:Y:S02]  /*00b0*/  MUFU.RCP R4, R4 ;  /* 0x0000000400047308 */ /* 0x008ea40000001000 */
[----:B--2---:R-:W-:Y:S01]  /*00c0*/  VIADD R2, R4, 0xffffffe ;  /* 0x0ffffffe04027836 */ /* 0x004fe20000000000 */
[----:B------:R-:W-:-:S05]  /*00d0*/  IADD3 R4, PT, PT, RZ, -R10, RZ ;  /* 0x8000000aff047210 */ /* 0x000fca0007ffe0ff */
[----:B------:R2:W3:Y:S02]  /*00e0*/  F2I.FTZ.U32.TRUNC.NTZ R3, R2 ;  /* 0x0000000200037305 */ /* 0x0004e4000021f000 */
[----:B--2---:R-:W-:Y:S02]  /*00f0*/  IMAD.MOV.U32 R2, RZ, RZ, RZ ;  /* 0x000000ffff027224 */ /* 0x004fe400078e00ff */
[----:B---3--:R-:W-:-:S04]  /*0100*/  IMAD.MOV R6, RZ, RZ, -R3 ;  /* 0x000000ffff067224 */ /* 0x008fc800078e0a03 */
[----:B------:R-:W-:Y:S02]  /*0110*/  IMAD R9, R6, R7, RZ ;  /* 0x0000000706097224 */ /* 0x000fe400078e02ff */
[----:B------:R-:W-:Y:S02]  /*0120*/  IMAD.MOV.U32 R6, RZ, RZ, R8 ;  /* 0x000000ffff067224 */ /* 0x000fe400078e0008 */
[----:B------:R-:W-:-:S06]  /*0130*/  IMAD.HI.U32 R3, R3, R9, R2 ;  /* 0x0000000903037227 */ /* 0x000fcc00078e0002 */
[----:B------:R-:W-:-:S04]  /*0140*/  IMAD.HI.U32 R3, R3, R6, RZ ;  /* 0x0000000603037227 */ /* 0x000fc800078e00ff */
[----:B------:R-:W-:Y:S02]  /*0150*/  IMAD R2, R3, R4, R6 ;  /* 0x0000000403027224 */ /* 0x000fe400078e0206 */
[----:B------:R-:W0:Y:S03]  /*0160*/  S2R R6, SR_TID.X ;  /* 0x0000000000067919 */ /* 0x000e260000002100 */
[----:B------:R-:W-:-:S13]  /*0170*/  ISETP.GT.U32.AND P2, PT, R7, R2, PT ;  /* 0x000000020700720c */ /* 0x000fda0003f44070 */
[----:B------:R-:W-:Y:S02]  /*0180*/  @!P2 IMAD.IADD R2, R2, 0x1, -R7 ;  /* 0x000000010202a824 */ /* 0x000fe400078e0a07 */
[----:B------:R-:W-:Y:S01]  /*0190*/  @!P2 VIADD R3, R3, 0x1 ;  /* 0x000000010303a836 */ /* 0x000fe20000000000 */
[----:B------:R-:W-:Y:S02]  /*01a0*/  ISETP.NE.AND P2, PT, R0, RZ, PT ;  /* 0x000000ff0000720c */ /* 0x000fe40003f45270 */
[----:B------:R-:W-:Y:S02]  /*01b0*/  ISETP.GE.U32.AND P0, PT, R2, R7, PT ;  /* 0x000000070200720c */ /* 0x000fe40003f06070 */
[----:B------:R-:W-:-:S04]  /*01c0*/  LOP3.LUT R2, R0, R11, RZ, 0x3c, !PT ;  /* 0x0000000b00027212 */ /* 0x000fc800078e3cff */
[----:B------:R-:W-:Y:S01]  /*01d0*/  ISETP.GE.AND P1, PT, R2, RZ, PT ;  /* 0x000000ff0200720c */ /* 0x000fe20003f26270 */
[----:B0-----:R-:W-:-:S06]  /*01e0*/  IMAD R2, R5, UR4, R6 ;  /* 0x0000000405027c24 */ /* 0x001fcc000f8e0206 */
[----:B------:R-:W-:-:S04]  /*01f0*/  @P0 VIADD R3, R3, 0x1 ;  /* 0x0000000103030836 */ /* 0x000fc80000000000 */
[----:B------:R-:W-:Y:S02]  /*0200*/  IMAD.MOV.U32 R4, RZ, RZ, R3 ;  /* 0x000000ffff047224 */ /* 0x000fe400078e0003 */
[----:B------:R-:W-:-:S03]  /*0210*/  IMAD.MOV.U32 R3, RZ, RZ, RZ ;  /* 0x000000ffff037224 */ /* 0x000fc600078e00ff */
[----:B------:R-:W-:Y:S02]  /*0220*/  @!P1 IADD3 R4, PT, PT, -R4, RZ, RZ ;  /* 0x000000ff04049210 */ /* 0x000fe40007ffe1ff */
[----:B------:R-:W-:-:S04]  /*0230*/  @!P2 LOP3.LUT R4, RZ, R0, RZ, 0x33, !PT ;  /* 0x00000000ff04a212 */ /* 0x000fc800078e33ff */
[----:B------:R-:W-:-:S13]  /*0240*/  ISETP.GE.AND P0, PT, R4, 0x1, PT ;  /* 0x000000010400780c */ /* 0x000fda0003f06270 */
[----:B-1----:R-:W-:Y:S05]  /*0250*/  @!P0 BRA `(.L_x_0) ;  /* 0x0000001000408947 */ /* 0x002fea0003800000 */
[C---:B------:R-:W-:Y:S01]  /*0260*/  IMAD R5, R4.reuse, R2, RZ ;  /* 0x0000000204057224 */ /* 0x040fe200078e02ff */
[----:B------:R-:W-:Y:S01]  /*0270*/  BSSY.RECONVERGENT B1, `(.L_x_1) ;  /* 0x000003d000017945 */ /* 0x000fe20003800200 */
[----:B------:R-:W-:Y:S02]  /*0280*/  HFMA2 R3, -RZ, RZ, 0, 0 ;  /* 0x00000000ff037431 */ /* 0x000fe400000001ff */
[--C-:B------:R-:W-:Y:S02]  /*0290*/  IMAD.IADD R4, R4, 0x1, R5.reuse ;  /* 0x0000000104047824 */ /* 0x100fe400078e0205 */
[----:B------:R-:W-:Y:S02]  /*02a0*/  VIADD R9, R5, 0x1 ;  /* 0x0000000105097836 */ /* 0x000fe40000000000 */
[----:B------:R-:W-:-:S03]  /*02b0*/  IMAD.MOV.U32 R7, RZ, RZ, R5 ;  /* 0x000000ffff077224 */ /* 0x000fc600078e0005 */
[----:B------:R-:W-:-:S05]  /*02c0*/  VIMNMX R6, PT, PT, R4, R9, !PT ;  /* 0x0000000904067248 */ /* 0x000fca0007fe0100 */
[----:B------:R-:W-:-:S05]  /*02d0*/  IMAD.IADD R0, R6, 0x1, -R5 ;  /* 0x0000000106007824 */ /* 0x000fca00078e0a05 */
[----:B------:R-:W-:-:S13]  /*02e0*/  LOP3.LUT P0, R0, R0, 0x3, RZ, 0xc0, !PT ;  /* 0x0000000300007812 */ /* 0x000fda000780c0ff */
[----:B------:R-:W-:Y:S05]  /*02f0*/  @!P0 BRA `(.L_x_2) ;  /* 0x0000000000d08947 */ /* 0x000fea0003800000 */
[----:B------:R-:W-:Y:S02]  /*0300*/  IMAD.MOV R8, RZ, RZ, -R0 ;  /* 0x000000ffff087224 */ /* 0x000fe400078e0a00 */
[----:B------:R-:W-:-:S07]  /*0310*/  IMAD.MOV.U32 R3, RZ, RZ, RZ ;  /* 0x000000ffff037224 */ /* 0x000fce00078e00ff */
.L_x_10:
[----:B------:R-:W-:Y:S01]  /*0320*/  LOP3.LUT R0, R9, 0x1, RZ, 0xc0, !PT ;  /* 0x0000000109007812 */ /* 0x000fe200078ec0ff */
[----:B------:R-:W-:Y:S01]  /*0330*/  VIADD R8, R8, 0x1 ;  /* 0x0000000108087836 */ /* 0x000fe20000000000 */
[----:B------:R-:W-:Y:S01]  /*0340*/  BSSY.RECONVERGENT B2, `(.L_x_3) ;  /* 0x000002c000027945 */ /* 0x000fe20003800200 */
[----:B------:R-:W-:Y:S02]  /*0350*/  MOV R7, R9 ;  /* 0x0000000900077202 */ /* 0x000fe40000000f00 */
[----:B------:R-:W-:Y:S02]  /*0360*/  ISETP.NE.U32.AND P1, PT, R0, 0x1, PT ;  /* 0x000000010000780c */ /* 0x000fe40003f25070 */
[----:B------:R-:W-:-:S11]  /*0370*/  ISETP.NE.AND P0, PT, R8, RZ, PT ;  /* 0x000000ff0800720c */ /* 0x000fd60003f05270 */
[----:B01----:R-:W-:Y:S05]  /*0380*/  @!P1 BRA `(.L_x_4) ;  /* 0x0000000000509947 */ /* 0x003fea0003800000 */
[----:B------:R-:W0:Y:S01]  /*0390*/  I2F.F64 R10, R7 ;  /* 0x00000007000a7312 */ /* 0x000e220000201c00 */
[----:B------:R-:W-:Y:S07]  /*03a0*/  BSSY.RECONVERGENT B3, `(.L_x_5) ;  /* 0x000000f000037945 */ /* 0x000fee0003800200 */
[----:B0-----:R-:W0:Y:S01]  /*03b0*/  MUFU.RCP64H R13, R11 ;  /* 0x0000000b000d7308 */ /* 0x001e220000001800 */
[----:B------:R-:W-:-:S05]  /*03c0*/  VIADD R12, R11, 0x300402 ;  /* 0x003004020b0c7836 */ /* 0x000fca0000000000 */
[----:B------:R-:W-:Y:S01]  /*03d0*/  FSETP.GEU.AND P1, PT, |R12|, 5.8789094863358348022e-39, PT ;  /* 0x004004020c00780b */ /* 0x000fe20003f2e200 */
[----:B0-----:R-:W-:-:S08]  /*03e0*/  DFMA R14, -R10, R12, 1 ;  /* 0x3ff000000a0e742b */ /* 0x001fd0000000010c */
[----:B------:R-:W-:-:S08]  /*03f0*/  DFMA R14, R14, R14, R14 ;  /* 0x0000000e0e0e722b */ /* 0x000fd0000000000e */
[----:B------:R-:W-:-:S08]  /*0400*/  DFMA R14, R12, R14, R12 ;  /* 0x0000000e0c0e722b */ /* 0x000fd0000000000c */
[----:B------:R-:W-:-:S08]  /*0410*/  DFMA R16, -R10, R14, 1 ;  /* 0x3ff000000a10742b */ /* 0x000fd0000000010e */
[----:B------:R-:W-:Y:S01]  /*0420*/  DFMA R14, R14, R16, R14 ;  /* 0x000000100e0e722b */ /* 0x000fe2000000000e */
[----:B------:R-:W-:Y:S10]  /*0430*/  @P1 BRA `(.L_x_6) ;  /* 0x0000000000141947 */ /* 0x000ff40003800000 */
[----:B------:R-:W-:Y:S01]  /*0440*/  LOP3.LUT R9, R11, 0x7fffffff, RZ, 0xc0, !PT ;  /* 0x7fffffff0b097812 */ /* 0x000fe200078ec0ff */
[----:B------:R-:W-:Y:S01]  /*0450*/  IMAD.MOV.U32 R15, RZ, RZ, R11 ;  /* 0x000000ffff0f7224 */ /* 0x000fe200078e000b */
[----:B------:R-:W-:-:S03]  /*0460*/  MOV R0, 0x490 ;  /* 0x0000049000007802 */ /* 0x000fc60000000f00 */
[----:B------:R-:W-:-:S07]  /*0470*/  VIADD R9, R9, 0xfff00000 ;  /* 0xfff0000009097836 */ /* 0x000fce0000000000 */
[----:B------:R-:W-:Y:S05]  /*0480*/  CALL.REL.NOINC `($__internal_0_$__cuda_sm20_dblrcp_rn_slowpath_v3) ;  /* 0x0000000c00c47944 */ /* 0x000fea0003c00000 */
.L_x_6:
[----:B------:R-:W-:Y:S05]  /*0490*/  BSYNC.RECONVERGENT B3 ;  /* 0x0000000000037941 */ /* 0x000fea0003800200 */
.L_x_5:
[----:B------:R-:W0:Y:S02]  /*04a0*/  F2F.F64.F32 R10, R3 ;  /* 0x00000003000a7310 */ /* 0x000e240000201800 */
[----:B0-----:R-:W-:Y:S01]  /*04b0*/  DADD R10, R10, -R14 ;  /* 0x000000000a0a7229 */ /* 0x001fe2000000080e */
[----:B------:R-:W-:Y:S10]  /*04c0*/  BRA `(.L_x_7) ;  /* 0x00000000004c7947 */ /* 0x000ff40003800000 */
.L_x_4:
        /* <DEDUP_REMOVED lines=11> */
[----:B------:R-:W-:Y:S02]  /*0580*/  LOP3.LUT R9, R11, 0x7fffffff, RZ, 0xc0, !PT ;  /* 0x7fffffff0b097812 */ /* 0x000fe400078ec0ff */
[----:B------:R-:W-:Y:S02]  /*0590*/  MOV R15, R11 ;  /* 0x0000000b000f7202 */ /* 0x000fe40000000f00 */
[----:B------:R-:W-:Y:S01]  /*05a0*/  MOV R0, 0x5d0 ;  /* 0x000005d000007802 */ /* 0x000fe20000000f00 */
[----:B------:R-:W-:-:S07]  /*05b0*/  VIADD R9, R9, 0xfff00000 ;  /* 0xfff0000009097836 */ /* 0x000fce0000000000 */
[----:B------:R-:W-:Y:S05]  /*05c0*/  CALL.REL.NOINC `($__internal_0_$__cuda_sm20_dblrcp_rn_slowpath_v3) ;  /* 0x0000000c00747944 */ /* 0x000fea0003c00000 */
.L_x_9:
[----:B------:R-:W-:Y:S05]  /*05d0*/  BSYNC.RECONVERGENT B3 ;  /* 0x0000000000037941 */ /* 0x000fea0003800200 */
.L_x_8:
[----:B------:R-:W0:Y:S02]  /*05e0*/  F2F.F64.F32 R10, R3 ;  /* 0x00000003000a7310 */ /* 0x000e240000201800 */
[----:B0-----:R-:W-:-:S11]  /*05f0*/  DADD R10, R10, R14 ;  /* 0x000000000a0a7229 */ /* 0x001fd6000000000e */
.L_x_7:
[----:B------:R-:W-:Y:S05]  /*0600*/  BSYNC.RECONVERGENT B2 ;  /* 0x0000000000027941 */ /* 0x000fea0003800200 */
.L_x_3:
[----:B------:R0:W1:Y:S01]  /*0610*/  F2F.F32.F64 R3, R10 ;  /* 0x0000000a00037310 */ /* 0x0000620000301000 */
[----:B------:R-:W-:Y:S01]  /*0620*/  VIADD R9, R7, 0x1 ;  /* 0x0000000107097836 */ /* 0x000fe20000000000 */
[----:B------:R-:W-:Y:S06]  /*0630*/  @P0 BRA `(.L_x_10) ;  /* 0xfffffffc00380947 */ /* 0x000fec000383ffff */
.L_x_2:
[----:B------:R-:W-:Y:S05]  /*0640*/  BSYNC.RECONVERGENT B1 ;  /* 0x0000000000017941 */ /* 0x000fea0003800200 */
.L_x_1:
[----:B------:R-:W-:Y:S01]  /*0650*/  IMAD.IADD R6, R5, 0x1, -R6 ;  /* 0x0000000105067824 */ /* 0x000fe200078e0a06 */
[----:B------:R-:W-:Y:S04]  /*0660*/  BSSY.RECONVERGENT B1, `(.L_x_0) ;  /* 0x00000cf000017945 */ /* 0x000fe80003800200 */
[----:B------:R-:W-:-:S13]  /*0670*/  ISETP.GT.U32.AND P0, PT, R6, -0x4, PT ;  /* 0xfffffffc0600780c */ /* 0x000fda0003f04070 */
[----:B------:R-:W-:Y:S05]  /*0680*/  @P0 BRA `(.L_x_11) ;  /* 0x0000000c00300947 */ /* 0x000fea0003800000 */
[C---:B------:R-:W-:Y:S02]  /*0690*/  LOP3.LUT R5, R7.reuse, 0x1, RZ, 0xc0, !PT ;  /* 0x0000000107057812 */ /* 0x040fe400078ec0ff */
[----:B------:R-:W-:-:S07]  /*06a0*/  IADD3 R7, PT, PT, R7, 0x2, RZ ;  /* 0x0000000207077810 */ /* 0x000fce0007ffe0ff */
.L_x_40:
[----:B------:R-:W-:Y:S01]  /*06b0*/  ISETP.NE.AND P0, PT, R5, RZ, PT ;  /* 0x000000ff0500720c */ /* 0x000fe20003f05270 */
[----:B------:R-:W-:-:S12]  /*06c0*/  BSSY.RECONVERGENT B2, `(.L_x_12) ;  /* 0x000002f000027945 */ /* 0x000fd80003800200 */
[----:B------:R-:W-:Y:S05]  /*06d0*/  @P0 BRA `(.L_x_13) ;  /* 0x00000000005c0947 */ /* 0x000fea0003800000 */
[----:B------:R-:W-:Y:S01]  /*06e0*/  VIADD R14, R7, 0xffffffff ;  /* 0xffffffff070e7836 */ /* 0x000fe20000000000 */
[----:B------:R-:W-:Y:S05]  /*06f0*/  BSSY.RECONVERGENT B3, `(.L_x_14) ;  /* 0x0000012000037945 */ /* 0x000fea0003800200 */
[----:B------:R-:W2:Y:S08]  /*0700*/  I2F.F64 R14, R14 ;  /* 0x0000000e000e7312 */ /* 0x000eb00000201c00 */
[----:B--2---:R-:W0:Y:S01]  /*0710*/  MUFU.RCP64H R9, R15 ;  /* 0x0000000f00097308 */ /* 0x004e220000001800 */
        /* <DEDUP_REMOVED lines=10> */
[----:B------:R-:W-:Y:S02]  /*07c0*/  MOV R0, 0x7f0 ;  /* 0x000007f000007802 */ /* 0x000fe40000000f00 */
[----:B------:R-:W-:-:S07]  /*07d0*/  IADD3 R9, PT, PT, R9, -0x100000, RZ ;  /* 0xfff0000009097810 */ /* 0x000fce0007ffe0ff */
[----:B-1----:R-:W-:Y:S05]  /*07e0*/  CALL.REL.NOINC `($__internal_0_$__cuda_sm20_dblrcp_rn_slowpath_v3) ;  /* 0x0000000800ec7944 */ /* 0x002fea0003c00000 */
[----:B------:R-:W-:Y:S02]  /*07f0*/  IMAD.MOV.U32 R10, RZ, RZ, R14 ;  /* 0x000000ffff0a7224 */ /* 0x000fe400078e000e */
[----:B------:R-:W-:-:S07]  /*0800*/  IMAD.MOV.U32 R11, RZ, RZ, R15 ;  /* 0x000000ffff0b7224 */ /* 0x000fce00078e000f */
.L_x_15:
[----:B------:R-:W-:Y:S05]  /*0810*/  BSYNC.RECONVERGENT B3 ;  /* 0x0000000000037941 */ /* 0x000fea0003800200 */
.L_x_14:
[----:B-1----:R-:W0:Y:S02]  /*0820*/  F2F.F64.F32 R8, R3 ;  /* 0x0000000300087310 */ /* 0x002e240000201800 */
[----:B0-----:R-:W-:Y:S01]  /*0830*/  DADD R8, R8, R10 ;  /* 0x0000000008087229 */ /* 0x001fe2000000000a */
[----:B------:R-:W-:Y:S10]  /*0840*/  BRA `(.L_x_16) ;  /* 0x0000000000587947 */ /* 0x000ff40003800000 */
.L_x_13:
[----:B------:R-:W-:Y:S01]  /*0850*/  VIADD R14, R7, 0xffffffff ;  /* 0xffffffff070e7836 */ /* 0x000fe20000000000 */
[----:B------:R-:W-:Y:S05]  /*0860*/  BSSY.RECONVERGENT B3, `(.L_x_17) ;  /* 0x0000012000037945 */ /* 0x000fea0003800200 */
[----:B------:R-:W2:Y:S08]  /*0870*/  I2F.F64 R14, R14 ;  /* 0x0000000e000e7312 */ /* 0x000eb00000201c00 */
[----:B--2---:R-:W0:Y:S01]  /*0880*/  MUFU.RCP64H R9, R15 ;  /* 0x0000000f00097308 */ /* 0x004e220000001800 */
[----:B------:R-:W-:-:S04]  /*0890*/  IADD3 R8, PT, PT, R15, 0x300402, RZ ;  /* 0x003004020f087810 */ /* 0x000fc80007ffe0ff */
[----:B------:R-:W-:Y:S02]  /*08a0*/  FSETP.GEU.AND P0, PT, |R8|, 5.8789094863358348022e-39, PT ;  /* 0x004004020800780b */ /* 0x000fe40003f0e200 */
        /* <DEDUP_REMOVED lines=10> */
[----:B-1----:R-:W-:Y:S05]  /*0950*/  CALL.REL.NOINC `($__internal_0_$__cuda_sm20_dblrcp_rn_slowpath_v3) ;  /* 0x0000000800907944 */ /* 0x002fea0003c00000 */
[----:B------:R-:W-:Y:S01]  /*0960*/  IMAD.MOV.U32 R8, RZ, RZ, R14 ;  /* 0x000000ffff087224 */ /* 0x000fe200078e000e */
[----:B------:R-:W-:-:S07]  /*0970*/  MOV R9, R15 ;  /* 0x0000000f00097202 */ /* 0x000fce0000000f00 */
.L_x_18:
[----:B------:R-:W-:Y:S05]  /*0980*/  BSYNC.RECONVERGENT B3 ;  /* 0x0000000000037941 */ /* 0x000fea0003800200 */
.L_x_17:
[----:B-1----:R-:W0:Y:S02]  /*0990*/  F2F.F64.F32 R10, R3 ;  /* 0x00000003000a7310 */ /* 0x002e240000201800 */
[----:B0-----:R-:W-:-:S11]  /*09a0*/  DADD R8, R10, -R8 ;  /* 0x000000000a087229 */ /* 0x001fd60000000808 */
.L_x_16:
[----:B------:R-:W-:Y:S05]  /*09b0*/  BSYNC.RECONVERGENT B2 ;  /* 0x0000000000027941 */ /* 0x000fea0003800200 */
.L_x_12:
[----:B------:R-:W-:Y:S01]  /*09c0*/  ISETP.NE.AND P0, PT, R5, RZ, PT ;  /* 0x000000ff0500720c */ /* 0x000fe20003f05270 */
[----:B------:R0:W1:Y:S01]  /*09d0*/  F2F.F32.F64 R3, R8 ;  /* 0x0000000800037310 */ /* 0x0000620000301000 */
[----:B------:R-:W-:Y:S11]  /*09e0*/  BSSY.RECONVERGENT B2, `(.L_x_19) ;  /* 0x000002d000027945 */ /* 0x000ff60003800200 */
[----:B0-----:R-:W-:Y:S05]  /*09f0*/  @P0 BRA `(.L_x_20) ;  /* 0x0000000000580947 */ /* 0x001fea0003800000 */
        /* <DEDUP_REMOVED lines=16> */
[----:B------:R-:W-:Y:S01]  /*0b00*/  MOV R10, R14 ;  /* 0x0000000e000a7202 */ /* 0x000fe20000000f00 */
[----:B------:R-:W-:-:S07]  /*0b10*/  IMAD.MOV.U32 R11, RZ, RZ, R15 ;  /* 0x000000ffff0b7224 */ /* 0x000fce00078e000f */
.L_x_22:
[----:B------:R-:W-:Y:S05]  /*0b20*/  BSYNC.RECONVERGENT B3 ;  /* 0x0000000000037941 */ /* 0x000fea0003800200 */
.L_x_21:
[----:B-1----:R-:W0:Y:S02]  /*0b30*/  F2F.F64.F32 R8, R3 ;  /* 0x0000000300087310 */ /* 0x002e240000201800 */
[----:B0-----:R-:W-:Y:S01]  /*0b40*/  DADD R8, R8, -R10 ;  /* 0x0000000008087229 */ /* 0x001fe2000000080a */
[----:B------:R-:W-:Y:S10]  /*0b50*/  BRA `(.L_x_23) ;  /* 0x0000000000547947 */ /* 0x000ff40003800000 */
.L_x_20:
        /* <DEDUP_REMOVED lines=18> */
.L_x_25:
[----:B------:R-:W-:Y:S05]  /*0c80*/  BSYNC.RECONVERGENT B3 ;  /* 0x0000000000037941 */ /* 0x000fea0003800200 */
.L_x_24:
[----:B-1----:R-:W0:Y:S02]  /*0c90*/  F2F.F64.F32 R10, R3 ;  /* 0x00000003000a7310 */ /* 0x002e240000201800 */
[----:B0-----:R-:W-:-:S11]  /*0ca0*/  DADD R8, R10, R8 ;  /* 0x000000000a087229 */ /* 0x001fd60000000008 */
.L_x_23:
[----:B------:R-:W-:Y:S05]  /*0cb0*/  BSYNC.RECONVERGENT B2 ;  /* 0x0000000000027941 */ /* 0x000fea0003800200 */
.L_x_19:
[----:B------:R-:W-:Y:S01]  /*0cc0*/  ISETP.NE.AND P0, PT, R5, RZ, PT ;  /* 0x000000ff0500720c */ /* 0x000fe20003f05270 */
[----:B------:R0:W1:Y:S01]  /*0cd0*/  F2F.F32.F64 R3, R8 ;  /* 0x0000000800037310 */ /* 0x0000620000301000 */
[----:B------:R-:W-:Y:S11]  /*0ce0*/  BSSY.RECONVERGENT B2, `(.L_x_26) ;  /* 0x000002f000027945 */ /* 0x000ff60003800200 */
[----:B0-----:R-:W-:Y:S05]  /*0cf0*/  @!P0 BRA `(.L_x_27) ;  /* 0x00000000005c8947 */ /* 0x001fea0003800000 */
[----:B------:R-:W-:Y:S01]  /*0d00*/  VIADD R14, R7, 0x1 ;  /* 0x00000001070e7836 */ /* 0x000fe20000000000 */
[----:B------:R-:W-:Y:S05]  /*0d10*/  BSSY.RECONVERGENT B3, `(.L_x_28) ;  /* 0x0000012000037945 */ /* 0x000fea0003800200 */
[----:B------:R-:W0:Y:S08]  /*0d20*/  I2F.F64 R14, R14 ;  /* 0x0000000e000e7312 */ /* 0x000e300000201c00 */
[----:B0-----:R-:W0:Y:S01]  /*0d30*/  MUFU.RCP64H R9, R15 ;  /* 0x0000000f00097308 */ /* 0x001e220000001800 */
        /* <DEDUP_REMOVED lines=15> */
.L_x_29:
[----:B------:R-:W-:Y:S05]  /*0e30*/  BSYNC.RECONVERGENT B3 ;  /* 0x0000000000037941 */ /* 0x000fea0003800200 */
.L_x_28:
[----:B-1----:R-:W0:Y:S02]  /*0e40*/  F2F.F64.F32 R8, R3 ;  /* 0x0000000300087310 */ /* 0x002e240000201800 */
[----:B0-----:R-:W-:Y:S01]  /*0e50*/  DADD R8, R8, -R10 ;  /* 0x0000000008087229 */ /* 0x001fe2000000080a */
[----:B------:R-:W-:Y:S10]  /*0e60*/  BRA `(.L_x_30) ;  /* 0x0000000000587947 */ /* 0x000ff40003800000 */
.L_x_27:
[----:B------:R-:W-:Y:S01]  /*0e70*/  VIADD R14, R7, 0x1 ;  /* 0x00000001070e7836 */ /* 0x000fe20000000000 */
[----:B------:R-:W-:Y:S05]  /*0e80*/  BSSY.RECONVERGENT B3, `(.L_x_31) ;  /* 0x0000012000037945 */ /* 0x000fea0003800200 */
[----:B------:R-:W0:Y:S08]  /*0e90*/  I2F.F64 R14, R14 ;  /* 0x0000000e000e7312 */ /* 0x000e300000201c00 */
        /* <DEDUP_REMOVED lines=16> */
.L_x_32:
[----:B------:R-:W-:Y:S05]  /*0fa0*/  BSYNC.RECONVERGENT B3 ;  /* 0x0000000000037941 */ /* 0x000fea0003800200 */
.L_x_31:
[----:B-1----:R-:W0:Y:S02]  /*0fb0*/  F2F.F64.F32 R10, R3 ;  /* 0x00000003000a7310 */ /* 0x002e240000201800 */
[----:B0-----:R-:W-:-:S11]  /*0fc0*/  DADD R8, R10, R8 ;  /* 0x000000000a087229 */ /* 0x001fd60000000008 */
.L_x_30:
[----:B------:R-:W-:Y:S05]  /*0fd0*/  BSYNC.RECONVERGENT B2 ;  /* 0x0000000000027941 */ /* 0x000fea0003800200 */
.L_x_26:
[----:B------:R-:W-:Y:S01]  /*0fe0*/  ISETP.NE.AND P0, PT, R5, RZ, PT ;  /* 0x000000ff0500720c */ /* 0x000fe20003f05270 */
[----:B------:R0:W1:Y:S01]  /*0ff0*/  F2F.F32.F64 R3, R8 ;  /* 0x0000000800037310 */ /* 0x0000620000301000 */
[----:B------:R-:W-:Y:S11]  /*1000*/  BSSY.RECONVERGENT B2, `(.L_x_33) ;  /* 0x000002f000027945 */ /* 0x000ff60003800200 */
[----:B0-----:R-:W-:Y:S05]  /*1010*/  @P0 BRA `(.L_x_34) ;  /* 0x00000000005c0947 */ /* 0x001fea0003800000 */
        /* <DEDUP_REMOVED lines=19> */
.L_x_36:
[----:B------:R-:W-:Y:S05]  /*1150*/  BSYNC.RECONVERGENT B3 ;  /* 0x0000000000037941 */ /* 0x000fea0003800200 */
.L_x_35:
[----:B-1----:R-:W0:Y:S02]  /*1160*/  F2F.F64.F32 R8, R3 ;  /* 0x0000000300087310 */ /* 0x002e240000201800 */
[----:B0-----:R-:W-:Y:S01]  /*1170*/  DADD R8, R8, -R10 ;  /* 0x0000000008087229 */ /* 0x001fe2000000080a */
[----:B------:R-:W-:Y:S10]  /*1180*/  BRA `(.L_x_37) ;  /* 0x0000000000587947 */ /* 0x000ff40003800000 */
.L_x_34:
        /* <DEDUP_REMOVED lines=19> */
.L_x_39:
[----:B------:R-:W-:Y:S05]  /*12c0*/  BSYNC.RECONVERGENT B3 ;  /* 0x0000000000037941 */ /* 0x000fea0003800200 */
.L_x_38:
[----:B-1----:R-:W0:Y:S02]  /*12d0*/  F2F.F64.F32 R10, R3 ;  /* 0x00000003000a7310 */ /* 0x002e240000201800 */
[----:B0-----:R-:W-:-:S11]  /*12e0*/  DADD R8, R10, R8 ;  /* 0x000000000a087229 */ /* 0x001fd60000000008 */
.L_x_37:
[----:B------:R-:W-:Y:S05]  /*12f0*/  BSYNC.RECONVERGENT B2 ;  /* 0x0000000000027941 */ /* 0x000fea0003800200 */
.L_x_33:
[C---:B------:R-:W-:Y:S01]  /*1300*/  VIADD R11, R7.reuse, 0x2 ;  /* 0x00000002070b7836 */ /* 0x040fe20000000000 */
[----:B------:R2:W3:Y:S01]  /*1310*/  F2F.F32.F64 R3, R8 ;  /* 0x0000000800037310 */ /* 0x0004e20000301000 */
[----:B------:R-:W-:-:S03]  /*1320*/  IADD3 R7, PT, PT, R7, 0x4, RZ ;  /* 0x0000000407077810 */ /* 0x000fc60007ffe0ff */
[----:B------:R-:W-:-:S13]  /*1330*/  ISETP.GE.AND P0, PT, R11, R4, PT ;  /* 0x000000040b00720c */ /* 0x000fda0003f06270 */
[----:B--23--:R-:W-:Y:S05]  /*1340*/  @!P0 BRA `(.L_x_40) ;  /* 0xfffffff000d88947 */ /* 0x00cfea000383ffff */
.L_x_11:
[----:B------:R-:W-:Y:S05]  /*1350*/  BSYNC.RECONVERGENT B1 ;  /* 0x0000000000017941 */ /* 0x000fea0003800200 */
.L_x_0:
[----:B------:R-:W2:Y:S02]  /*1360*/  LDC.64 R4, c[0x0][0x388] ;  /* 0x0000e200ff047b82 */ /* 0x000ea40000000a00 */
[----:B--2---:R-:W-:-:S05]  /*1370*/  IMAD.WIDE R4, R2, 0x4, R4 ;  /* 0x0000000402047825 */ /* 0x004fca00078e0204 */
[----:B-1----:R-:W-:Y:S01]  /*1380*/  STG.E desc[UR6][R4.64], R3 ;  /* 0x0000000304007986 */ /* 0x002fe2000c101906 */
[----:B------:R-:W-:Y:S05]  /*1390*/  EXIT ;  /* 0x000000000000794d */ /* 0x000fea0003800000 */
        .weak           $__internal_0_$__cuda_sm20_dblrcp_rn_slowpath_v3
        .type           $__internal_0_$__cuda_sm20_dblrcp_rn_slowpath_v3,@function
        .size           $__internal_0_$__cuda_sm20_dblrcp_rn_slowpath_v3,(.L_x_60 - $__internal_0_$__cuda_sm20_dblrcp_rn_slowpath_v3)
$__internal_0_$__cuda_sm20_dblrcp_rn_slowpath_v3:
[----:B------:R-:W-:Y:S01]  /*13a0*/  IMAD.MOV.U32 R11, RZ, RZ, R15 ;  /* 0x000000ffff0b7224 */ /* 0x000fe200078e000f */
[----:B------:R-:W-:Y:S05]  /*13b0*/  BSSY.RECONVERGENT B0, `(.L_x_41) ;  /* 0x0000025000007945 */ /* 0x000fea0003800200 */
[----:B------:R-:W-:-:S14]  /*13c0*/  DSETP.GTU.AND P1, PT, |R10|, +INF , PT ;  /* 0x7ff000000a00742a */ /* 0x000fdc0003f2c200 */
[----:B------:R-:W-:Y:S05]  /*13d0*/  @P1 BRA `(.L_x_42) ;  /* 0x0000000000801947 */ /* 0x000fea0003800000 */
[----:B------:R-:W-:-:S05]  /*13e0*/  LOP3.LUT R13, R15, 0x7fffffff, RZ, 0xc0, !PT ;  /* 0x7fffffff0f0d7812 */ /* 0x000fca00078ec0ff */
[----:B------:R-:W-:-:S05]  /*13f0*/  VIADD R12, R13, 0xffffffff ;  /* 0xffffffff0d0c7836 */ /* 0x000fca0000000000 */
[----:B------:R-:W-:-:S13]  /*1400*/  ISETP.GE.U32.AND P1, PT, R12, 0x7fefffff, PT ;  /* 0x7fefffff0c00780c */ /* 0x000fda0003f26070 */
[----:B------:R-:W-:Y:S01]  /*1410*/  @P1 LOP3.LUT R15, R11, 0x7ff00000, RZ, 0x3c, !PT ;  /* 0x7ff000000b0f1812 */ /* 0x000fe200078e3cff */
[----:B------:R-:W-:Y:S01]  /*1420*/  @P1 IMAD.MOV.U32 R14, RZ, RZ, RZ ;  /* 0x000000ffff0e1224 */ /* 0x000fe200078e00ff */
[----:B------:R-:W-:Y:S06]  /*1430*/  @P1 BRA `(.L_x_43) ;  /* 0x0000000000701947 */ /* 0x000fec0003800000 */
[----:B------:R-:W-:-:S13]  /*1440*/  ISETP.GE.U32.AND P1, PT, R13, 0x1000001, PT ;  /* 0x010000010d00780c */ /* 0x000fda0003f26070 */
[----:B------:R-:W-:Y:S05]  /*1450*/  @!P1 BRA `(.L_x_44) ;  /* 0x0000000000389947 */ /* 0x000fea0003800000 */
[----:B------:R-:W-:Y:S01]  /*1460*/  IADD3 R13, PT, PT, R11, -0x3fe00000, RZ ;  /* 0xc02000000b0d7810 */ /* 0x000fe20007ffe0ff */
[----:B------:R-:W-:Y:S02]  /*1470*/  IMAD.MOV.U32 R12, RZ, RZ, R10 ;  /* 0x000000ffff0c7224 */ /* 0x000fe400078e000a */
[----:B------:R-:W-:Y:S01]  /*1480*/  IMAD.MOV.U32 R14, RZ, RZ, R9 ;  /* 0x000000ffff0e7224 */ /* 0x000fe200078e0009 */
[----:B------:R-:W0:Y:S05]  /*1490*/  MUFU.RCP64H R15, R13 ;  /* 0x0000000d000f7308 */ /* 0x000e2a0000001800 */
[----:B0-----:R-:W-:-:S08]  /*14a0*/  DFMA R16, -R12, R14, 1 ;  /* 0x3ff000000c10742b */ /* 0x001fd0000000010e */
[----:B------:R-:W-:-:S08]  /*14b0*/  DFMA R16, R16, R16, R16 ;  /* 0x000000101010722b */ /* 0x000fd00000000010 */
[----:B------:R-:W-:-:S08]  /*14c0*/  DFMA R16, R14, R16, R14 ;  /* 0x000000100e10722b */ /* 0x000fd0000000000e */
[----:B------:R-:W-:-:S08]  /*14d0*/  DFMA R14, -R12, R16, 1 ;  /* 0x3ff000000c0e742b */ /* 0x000fd00000000110 */
[----:B------:R-:W-:-:S08]  /*14e0*/  DFMA R14, R16, R14, R16 ;  /* 0x0000000e100e722b */ /* 0x000fd00000000010 */
[----:B------:R-:W-:-:S08]  /*14f0*/  DMUL R14, R14, 2.2250738585072013831e-308 ;  /* 0x001000000e0e7828 */ /* 0x000fd00000000000 */
[----:B------:R-:W-:-:S08]  /*1500*/  DFMA R10, -R10, R14, 1 ;  /* 0x3ff000000a0a742b */ /* 0x000fd0000000010e */
[----:B------:R-:W-:-:S08]  /*1510*/  DFMA R10, R10, R10, R10 ;  /* 0x0000000a0a0a722b */ /* 0x000fd0000000000a */
[----:B------:R-:W-:Y:S01]  /*1520*/  DFMA R14, R14, R10, R14 ;  /* 0x0000000a0e0e722b */ /* 0x000fe2000000000e */
[----:B------:R-:W-:Y:S10]  /*1530*/  BRA `(.L_x_43) ;  /* 0x0000000000307947 */ /* 0x000ff40003800000 */
.L_x_44:
[----:B------:R-:W-:Y:S01]  /*1540*/  DMUL R10, R10, 8.11296384146066816958e+31 ;  /* 0x469000000a0a7828 */ /* 0x000fe20000000000 */
[----:B------:R-:W-:-:S05]  /*1550*/  IMAD.MOV.U32 R12, RZ, RZ, R9 ;  /* 0x000000ffff0c7224 */ /* 0x000fca00078e0009 */
[----:B------:R-:W0:Y:S02]  /*1560*/  MUFU.RCP64H R13, R11 ;  /* 0x0000000b000d7308 */ /* 0x000e240000001800 */
[----:B0-----:R-:W-:-:S08]  /*1570*/  DFMA R14, -R10, R12, 1 ;  /* 0x3ff000000a0e742b */ /* 0x001fd0000000010c */
[----:B------:R-:W-:-:S08]  /*1580*/  DFMA R14, R14, R14, R14 ;  /* 0x0000000e0e0e722b */ /* 0x000fd0000000000e */
[----:B------:R-:W-:-:S08]  /*1590*/  DFMA R14, R12, R14, R12 ;  /* 0x0000000e0c0e722b */ /* 0x000fd0000000000c */
[----:B------:R-:W-:-:S08]  /*15a0*/  DFMA R12, -R10, R14, 1 ;  /* 0x3ff000000a0c742b */ /* 0x000fd0000000010e */
[----:B------:R-:W-:-:S08]  /*15b0*/  DFMA R12, R14, R12, R14 ;  /* 0x0000000c0e0c722b */ /* 0x000fd0000000000e */
[----:B------:R-:W-:Y:S01]  /*15c0*/  DMUL R14, R12, 8.11296384146066816958e+31 ;  /* 0x469000000c0e7828 */ /* 0x000fe20000000000 */
[----:B------:R-:W-:Y:S10]  /*15d0*/  BRA `(.L_x_43) ;  /* 0x0000000000087947 */ /* 0x000ff40003800000 */
.L_x_42:
[----:B------:R-:W-:Y:S02]  /*15e0*/  LOP3.LUT R15, R11, 0x80000, RZ, 0xfc, !PT ;  /* 0x000800000b0f7812 */ /* 0x000fe400078efcff */
[----:B------:R-:W-:-:S07]  /*15f0*/  MOV R14, R10 ;  /* 0x0000000a000e7202 */ /* 0x000fce0000000f00 */
.L_x_43:
[----:B------:R-:W-:Y:S05]  /*1600*/  BSYNC.RECONVERGENT B0 ;  /* 0x0000000000007941 */ /* 0x000fea0003800200 */
.L_x_41:
[----:B------:R-:W-:Y:S02]  /*1610*/  IMAD.MOV.U32 R10, RZ, RZ, R0 ;  /* 0x000000ffff0a7224 */ /* 0x000fe400078e0000 */
[----:B------:R-:W-:-:S04]  /*1620*/  IMAD.MOV.U32 R11, RZ, RZ, 0x0 ;  /* 0x00000000ff0b7424 */ /* 0x000fc800078e00ff */
[----:B------:R-:W-:Y:S05]  /*1630*/  RET.REL.NODEC R10 `(_Z17summation_kernel2iPf) ;  /* 0xffffffe80a707950 */ /* 0x000fea0003c3ffff */
.L_x_45:
[----:B------:R-:W-:-:S00]  /*1640*/  BRA `(.L_x_45) ;  /* 0xfffffffc00fc7947 */ /* 0x000fc0000383ffff */
[----:B------:R-:W-:-:S00]  /*1650*/  NOP ;  /* 0x0000000000007918 */ /* 0x000fc00000000000 */
        /* <DEDUP_REMOVED lines=10> */
.L_x_60:


//--------------------- .text._Z16summation_kerneliPf --------------------------
	.section	.text._Z16summation_kerneliPf,"ax",@progbits
	.align	128
        .global         _Z16summation_kerneliPf
        .type           _Z16summation_kerneliPf,@function
        .size           _Z16summation_kerneliPf,(.L_x_61 - _Z16summation_kerneliPf)
        .other          _Z16summation_kerneliPf,@"STO_CUDA_ENTRY STV_DEFAULT"
_Z16summation_kerneliPf:
.text._Z16summation_kerneliPf:
[----:B------:R-:W-:Y:S01]  /*0000*/  LDC R1, c[0x0][0x37c] ;  /* 0x0000df00ff017b82 */ /* 0x000fe20000000800 */
[----:B------:R-:W0:Y:S01]  /*0010*/  LDCU UR4, c[0x0][0x370] ;  /* 0x00006e00ff0477ac */ /* 0x000e220008000800 */
[----:B------:R-:W1:Y:S01]  /*0020*/  S2R R0, SR_CTAID.X ;  /* 0x0000000000007919 */ /* 0x000e620000002500 */
[----:B------:R-:W-:Y:S01]  /*0030*/  IMAD.MOV.U32 R2, RZ, RZ, RZ ;  /* 0x000000ffff027224 */ /* 0x000fe200078e00ff */
[----:B------:R-:W0:Y:S01]  /*0040*/  LDCU UR8, c[0x0][0x360] ;  /* 0x00006c00ff0877ac */ /* 0x000e220008000800 */
[----:B------:R-:W1:Y:S01]  /*0050*/  S2R R3, SR_TID.X ;  /* 0x0000000000037919 */ /* 0x000e620000002100 */
[----:B------:R-:W2:Y:S01]  /*0060*/  LDCU UR5, c[0x0][0x380] ;  /* 0x00007000ff0577ac */ /* 0x000ea20008000800 */
[----:B------:R-:W3:Y:S01]  /*0070*/  LDCU.64 UR6, c[0x0][0x358] ;  /* 0x00006b00ff0677ac */ /* 0x000ee20008000a00 */
[----:B0-----:R-:W-:-:S04]  /*0080*/  UIMAD UR4, UR4, UR8, URZ ;  /* 0x00000008040472a4 */ /* 0x001fc8000f8e02ff */
[----:B--2---:R-:W-:-:S04]  /*0090*/  UIADD3 UR5, UPT, UPT, -UR4, UR5, URZ ;  /* 0x0000000504057290 */ /* 0x004fc8000fffe1ff */
[----:B------:R-:W-:Y:S01]  /*00a0*/  UISETP.GE.AND UP0, UPT, UR5, URZ, UPT ;  /* 0x000000ff0500728c */ /* 0x000fe2000bf06270 */
[----:B-1----:R-:W-:-:S08]  /*00b0*/  IMAD R0, R0, UR8, R3 ;  /* 0x0000000800007c24 */ /* 0x002fd0000f8e0203 */
[----:B---3--:R-:W-:Y:S05]  /*00c0*/  BRA.U !UP0, `(.L_x_46) ;  /* 0x0000000108d87547 */ /* 0x008fea000b800000 */
[----:B------:R-:W-:Y:S01]  /*00d0*/  BSSY.RECONVERGENT B0, `(.L_x_46) ;  /* 0x0000035000007945 */ /* 0x000fe20003800200 */
[----:B------:R-:W-:Y:S02]  /*00e0*/  VIADD R3, R0, UR5 ;  /* 0x0000000500037c36 */ /* 0x000fe40008000000 */
[----:B------:R-:W-:-:S07]  /*00f0*/  IMAD.MOV.U32 R2, RZ, RZ, RZ ;  /* 0x000000ffff027224 */ /* 0x000fce00078e00ff */
.L_x_54:
[----:B------:R-:W-:Y:S01]  /*0100*/  LOP3.LUT R4, R3, 0x1, RZ, 0xc0, !PT ;  /* 0x0000000103047812 */ /* 0x000fe200078ec0ff */
[----:B------:R-:W-:Y:S03]  /*0110*/  BSSY.RECONVERGENT B1, `(.L_x_47) ;  /* 0x000002c000017945 */ /* 0x000fe60003800200 */
[----:B------:R-:W-:-:S13]  /*0120*/  ISETP.NE.U32.AND P0, PT, R4, 0x1, PT ;  /* 0x000000010400780c */ /* 0x000fda0003f05070 */
[----:B------:R-:W-:Y:S05]  /*0130*/  @!P0 BRA `(.L_x_48) ;  /* 0x0000000000508947 */ /* 0x000fea0003800000 */
[----:B------:R-:W-:Y:S01]  /*0140*/  IADD3 R10, PT, PT, R3, 0x1, RZ ;  /* 0x00000001030a7810 */ /* 0x000fe20007ffe0ff */
        /* <DEDUP_REMOVED lines=11> */
[----:B------:R-:W-:-:S05]  /*0200*/  LOP3.LUT R4, R11, 0x7fffffff, RZ, 0xc0, !PT ;  /* 0x7fffffff0b047812 */ /* 0x000fca00078ec0ff */
[----:B------:R-:W-:Y:S01]  /*0210*/  VIADD R5, R4, 0xfff00000 ;  /* 0xfff0000004057836 */ /* 0x000fe20000000000 */
[----:B------:R-:W-:-:S07]  /*0220*/  MOV R4, 0x240 ;  /* 0x0000024000047802 */ /* 0x000fce0000000f00 */
[----:B------:R-:W-:Y:S05]  /*0230*/  CALL.REL.NOINC `($__internal_1_$__cuda_sm20_dblrcp_rn_slowpath_v3) ;  /* 0x00000000008c7944 */ /* 0x000fea0003c00000 */
.L_x_50:
[----:B------:R-:W-:Y:S05]  /*0240*/  BSYNC.RECONVERGENT B2 ;  /* 0x0000000000027941 */ /* 0x000fea0003800200 */
.L_x_49:
[----:B------:R-:W0:Y:S02]  /*0250*/  F2F.F64.F32 R4, R2 ;  /* 0x0000000200047310 */ /* 0x000e240000201800 */
[----:B0-----:R-:W-:Y:S01]  /*0260*/  DADD R4, R4, R6 ;  /* 0x0000000004047229 */ /* 0x001fe20000000006 */
[----:B------:R-:W-:Y:S10]  /*0270*/  BRA `(.L_x_51) ;  /* 0x0000000000547947 */ /* 0x000ff40003800000 */
.L_x_48:
        /* <DEDUP_REMOVED lines=16> */
[----:B------:R-:W-:Y:S01]  /*0380*/  IMAD.MOV.U32 R4, RZ, RZ, R6 ;  /* 0x000000ffff047224 */ /* 0x000fe200078e0006 */
[----:B------:R-:W-:-:S07]  /*0390*/  MOV R5, R7 ;  /* 0x0000000700057202 */ /* 0x000fce0000000f00 */
.L_x_53:
[----:B------:R-:W-:Y:S05]  /*03a0*/  BSYNC.RECONVERGENT B2 ;  /* 0x0000000000027941 */ /* 0x000fea0003800200 */
.L_x_52:
[----:B------:R-:W0:Y:S02]  /*03b0*/  F2F.F64.F32 R6, R2 ;  /* 0x0000000200067310 */ /* 0x000e240000201800 */
[----:B0-----:R-:W-:-:S11]  /*03c0*/  DADD R4, R6, -R4 ;  /* 0x0000000006047229 */ /* 0x001fd60000000804 */
.L_x_51:
[----:B------:R-:W-:Y:S05]  /*03d0*/  BSYNC.RECONVERGENT B1 ;  /* 0x0000000000017941 */ /* 0x000fea0003800200 */
.L_x_47:
[----:B------:R-:W-:Y:S01]  /*03e0*/  VIADD R3, R3, -UR4 ;  /* 0x8000000403037c36 */ /* 0x000fe20008000000 */
[----:B------:R0:W1:Y:S04]  /*03f0*/  F2F.F32.F64 R2, R4 ;  /* 0x0000000400027310 */ /* 0x0000680000301000 */
[----:B------:R-:W-:-:S13]  /*0400*/  ISETP.GE.AND P0, PT, R3, R0, PT ;  /* 0x000000000300720c */ /* 0x000fda0003f06270 */
[----:B01----:R-:W-:Y:S05]  /*0410*/  @P0 BRA `(.L_x_54) ;  /* 0xfffffffc00380947 */ /* 0x003fea000383ffff */
[----:B------:R-:W-:Y:S05]  /*0420*/  BSYNC.RECONVERGENT B0 ;  /* 0x0000000000007941 */ /* 0x000fea0003800200 */
.L_x_46:
[----:B------:R-:W0:Y:S02]  /*0430*/  LDC.64 R4, c[0x0][0x388] ;  /* 0x0000e200ff047b82 */ /* 0x000e240000000a00 */
[----:B0-----:R-:W-:-:S05]  /*0440*/  IMAD.WIDE R4, R0, 0x4, R4 ;  /* 0x0000000400047825 */ /* 0x001fca00078e0204 */
[----:B------:R-:W-:Y:S01]  /*0450*/  STG.E desc[UR6][R4.64], R2 ;  /* 0x0000000204007986 */ /* 0x000fe2000c101906 */
[----:B------:R-:W-:Y:S05]  /*0460*/  EXIT ;  /* 0x000000000000794d */ /* 0x000fea0003800000 */
        .weak           $__internal_1_$__cuda_sm20_dblrcp_rn_slowpath_v3
        .type           $__internal_1_$__cuda_sm20_dblrcp_rn_slowpath_v3,@function
        .size           $__internal_1_$__cuda_sm20_dblrcp_rn_slowpath_v3,(.L_x_61 - $__internal_1_$__cuda_sm20_dblrcp_rn_slowpath_v3)
$__internal_1_$__cuda_sm20_dblrcp_rn_slowpath_v3:
[----:B------:R-:W-:Y:S01]  /*0470*/  IMAD.MOV.U32 R6, RZ, RZ, R10 ;  /* 0x000000ffff067224 */ /* 0x000fe200078e000a */
[----:B------:R-:W-:Y:S01]  /*0480*/  MOV R7, R11 ;  /* 0x0000000b00077202 */ /* 0x000fe20000000f00 */
        /* <DEDUP_REMOVED lines=25> */
.L_x_58:
[----:B------:R-:W-:Y:S01]  /*0620*/  DMUL R6, R6, 8.11296384146066816958e+31 ;  /* 0x4690000006067828 */ /* 0x000fe20000000000 */
[----:B------:R-:W-:-:S05]  /*0630*/  MOV R8, R5 ;  /* 0x0000000500087202 */ /* 0x000fca0000000f00 */
        /* <DEDUP_REMOVED lines=8> */
.L_x_56:
[----:B------:R-:W-:Y:S01]  /*06c0*/  LOP3.LUT R9, R7, 0x80000, RZ, 0xfc, !PT ;  /* 0x0008000007097812 */ /* 0x000fe200078efcff */
[----:B------:R-:W-:-:S07]  /*06d0*/  IMAD.MOV.U32 R8, RZ, RZ, R6 ;  /* 0x000000ffff087224 */ /* 0x000fce00078e0006 */
.L_x_57:
[----:B------:R-:W-:Y:S05]  /*06e0*/  BSYNC.RECONVERGENT B3 ;  /* 0x0000000000037941 */ /* 0x000fea0003800200 */
.L_x_55:
[----:B------:R-:W-:Y:S01]  /*06f0*/  IMAD.MOV.U32 R5, RZ, RZ, 0x0 ;  /* 0x00000000ff057424 */ /* 0x000fe200078e00ff */
[----:B------:R-:W-:Y:S01]  /*0700*/  MOV R7, R9 ;  /* 0x0000000900077202 */ /* 0x000fe20000000f00 */
[----:B------:R-:W-:Y:S02]  /*0710*/  IMAD.MOV.U32 R6, RZ, RZ, R8 ;  /* 0x000000ffff067224 */ /* 0x000fe400078e0008 */
[----:B------:R-:W-:Y:S05]  /*0720*/  RET.REL.NODEC R4 `(_Z16summation_kerneliPf) ;  /* 0xfffffff804347950 */ /* 0x000fea0003c3ffff */
.L_x_59:
        /* <DEDUP_REMOVED lines=13> */
.L_x_61:


//--------------------- .nv.shared.reserved.0     --------------------------
	.section	.nv.shared.reserved.0,"aw",@nobits
	.weak		__nv_reservedSMEM_offset_0_alias
	.size		__nv_reservedSMEM_offset_0_alias, 0, 64
	.other		__nv_reservedSMEM_offset_0_alias,@"STO_CUDA_RESERVED_SHARED STV_DEFAULT"
__nv_reservedSMEM_offset_0_alias:
	.zero		0
	.zero		64


//--------------------- .nv.constant0._Z17summation_kernel2iPf --------------------------
	.section	.nv.constant0._Z17summation_kernel2iPf,"a",@progbits
	.sectionflags	@""
	.align	4
.nv.constant0._Z17summation_kernel2iPf:
	.zero		912


//--------------------- .nv.constant0._Z16summation_kerneliPf --------------------------
	.section	.nv.constant0._Z16summation_kerneliPf,"a",@progbits
	.sectionflags	@""
	.align	4
.nv.constant0._Z16summation_kerneliPf:
	.zero		912


//--------------------- SYMBOLS --------------------------

	.type		.nv.reservedSmem.offset0,@object
	.size		.nv.reservedSmem.offset0,0x4
